//
// Generated by NVIDIA NVVM Compiler
//
// Compiler Build ID: CL-36424714
// Cuda compilation tools, release 13.0, V13.0.88
// Based on NVVM 20.0.0
//

.version 9.0
.target sm_100
.address_size 64

	// .globl	_Z6resultPfi
.extern .func  (.param .b32 func_retval0) vprintf
(
	.param .b64 vprintf_param_0,
	.param .b64 vprintf_param_1
)
;
// _ZZ7computeiiPfS_S_E2sx has been demoted
// _ZZ7computeiiPfS_S_E2sy has been demoted
.global .align 1 .b8 $str[10] = {105, 61, 37, 105, 44, 32, 37, 102, 10};

.visible .entry _Z6resultPfi(
	.param .u64 .ptr .align 1 _Z6resultPfi_param_0,
	.param .u32 _Z6resultPfi_param_1
)
{
	.local .align 16 .b8 	__local_depot0[16];
	.reg .b64 	%SP;
	.reg .b64 	%SPL;
	.reg .pred 	%p<10>;
	.reg .b32 	%r<109>;
	.reg .b32 	%f<30>;
	.reg .b64 	%rd<30>;
	.reg .b64 	%fd<30>;

	mov.u64 	%SPL, __local_depot0;
	cvta.local.u64 	%SP, %SPL;
	ld.param.u64 	%rd9, [_Z6resultPfi_param_0];
	ld.param.u32 	%r17, [_Z6resultPfi_param_1];
	cvta.to.global.u64 	%rd1, %rd9;
	add.u64 	%rd10, %SP, 0;
	add.u64 	%rd2, %SPL, 0;
	setp.lt.s32 	%p1, %r17, 1;
	@%p1 bra 	$L__BB0_13;
	and.b32  	%r1, %r17, 15;
	setp.lt.u32 	%p2, %r17, 16;
	mov.b32 	%r105, 0;
	@%p2 bra 	$L__BB0_4;
	and.b32  	%r105, %r17, 2147483632;
	add.s64 	%rd28, %rd1, 32;
	mov.b32 	%r103, 0;
	mov.u64 	%rd11, $str;
$L__BB0_3:
	.pragma "nounroll";
	ld.global.f32 	%f1, [%rd28+-32];
	cvt.f64.f32 	%fd1, %f1;
	st.local.u32 	[%rd2], %r103;
	st.local.f64 	[%rd2+8], %fd1;
	cvta.global.u64 	%rd12, %rd11;
	{ // callseq 0, 0
	.param .b64 param0;
	st.param.b64 	[param0], %rd12;
	.param .b64 param1;
	st.param.b64 	[param1], %rd10;
	.param .b32 retval0;
	call.uni (retval0), 
	vprintf, 
	(
	param0, 
	param1
	);
	ld.param.b32 	%r20, [retval0];
	} // callseq 0
	ld.global.f32 	%f2, [%rd28+-28];
	cvt.f64.f32 	%fd2, %f2;
	add.s32 	%r22, %r103, 1;
	st.local.u32 	[%rd2], %r22;
	st.local.f64 	[%rd2+8], %fd2;
	{ // callseq 1, 0
	.param .b64 param0;
	st.param.b64 	[param0], %rd12;
	.param .b64 param1;
	st.param.b64 	[param1], %rd10;
	.param .b32 retval0;
	call.uni (retval0), 
	vprintf, 
	(
	param0, 
	param1
	);
	ld.param.b32 	%r23, [retval0];
	} // callseq 1
	ld.global.f32 	%f3, [%rd28+-24];
	cvt.f64.f32 	%fd3, %f3;
	add.s32 	%r25, %r103, 2;
	st.local.u32 	[%rd2], %r25;
	st.local.f64 	[%rd2+8], %fd3;
	{ // callseq 2, 0
	.param .b64 param0;
	st.param.b64 	[param0], %rd12;
	.param .b64 param1;
	st.param.b64 	[param1], %rd10;
	.param .b32 retval0;
	call.uni (retval0), 
	vprintf, 
	(
	param0, 
	param1
	);
	ld.param.b32 	%r26, [retval0];
	} // callseq 2
	ld.global.f32 	%f4, [%rd28+-20];
	cvt.f64.f32 	%fd4, %f4;
	add.s32 	%r28, %r103, 3;
	st.local.u32 	[%rd2], %r28;
	st.local.f64 	[%rd2+8], %fd4;
	{ // callseq 3, 0
	.param .b64 param0;
	st.param.b64 	[param0], %rd12;
	.param .b64 param1;
	st.param.b64 	[param1], %rd10;
	.param .b32 retval0;
	call.uni (retval0), 
	vprintf, 
	(
	param0, 
	param1
	);
	ld.param.b32 	%r29, [retval0];
	} // callseq 3
	ld.global.f32 	%f5, [%rd28+-16];
	cvt.f64.f32 	%fd5, %f5;
	add.s32 	%r31, %r103, 4;
	st.local.u32 	[%rd2], %r31;
	st.local.f64 	[%rd2+8], %fd5;
	{ // callseq 4, 0
	.param .b64 param0;
	st.param.b64 	[param0], %rd12;
	.param .b64 param1;
	st.param.b64 	[param1], %rd10;
	.param .b32 retval0;
	call.uni (retval0), 
	vprintf, 
	(
	param0, 
	param1
	);
	ld.param.b32 	%r32, [retval0];
	} // callseq 4
	ld.global.f32 	%f6, [%rd28+-12];
	cvt.f64.f32 	%fd6, %f6;
	add.s32 	%r34, %r103, 5;
	st.local.u32 	[%rd2], %r34;
	st.local.f64 	[%rd2+8], %fd6;
	{ // callseq 5, 0
	.param .b64 param0;
	st.param.b64 	[param0], %rd12;
	.param .b64 param1;
	st.param.b64 	[param1], %rd10;
	.param .b32 retval0;
	call.uni (retval0), 
	vprintf, 
	(
	param0, 
	param1
	);
	ld.param.b32 	%r35, [retval0];
	} // callseq 5
	ld.global.f32 	%f7, [%rd28+-8];
	cvt.f64.f32 	%fd7, %f7;
	add.s32 	%r37, %r103, 6;
	st.local.u32 	[%rd2], %r37;
	st.local.f64 	[%rd2+8], %fd7;
	{ // callseq 6, 0
	.param .b64 param0;
	st.param.b64 	[param0], %rd12;
	.param .b64 param1;
	st.param.b64 	[param1], %rd10;
	.param .b32 retval0;
	call.uni (retval0), 
	vprintf, 
	(
	param0, 
	param1
	);
	ld.param.b32 	%r38, [retval0];
	} // callseq 6
	ld.global.f32 	%f8, [%rd28+-4];
	cvt.f64.f32 	%fd8, %f8;
	add.s32 	%r40, %r103, 7;
	st.local.u32 	[%rd2], %r40;
	st.local.f64 	[%rd2+8], %fd8;
	{ // callseq 7, 0
	.param .b64 param0;
	st.param.b64 	[param0], %rd12;
	.param .b64 param1;
	st.param.b64 	[param1], %rd10;
	.param .b32 retval0;
	call.uni (retval0), 
	vprintf, 
	(
	param0, 
	param1
	);
	ld.param.b32 	%r41, [retval0];
	} // callseq 7
	ld.global.f32 	%f9, [%rd28];
	cvt.f64.f32 	%fd9, %f9;
	add.s32 	%r43, %r103, 8;
	st.local.u32 	[%rd2], %r43;
	st.local.f64 	[%rd2+8], %fd9;
	{ // callseq 8, 0
	.param .b64 param0;
	st.param.b64 	[param0], %rd12;
	.param .b64 param1;
	st.param.b64 	[param1], %rd10;
	.param .b32 retval0;
	call.uni (retval0), 
	vprintf, 
	(
	param0, 
	param1
	);
	ld.param.b32 	%r44, [retval0];
	} // callseq 8
	ld.global.f32 	%f10, [%rd28+4];
	cvt.f64.f32 	%fd10, %f10;
	add.s32 	%r46, %r103, 9;
	st.local.u32 	[%rd2], %r46;
	st.local.f64 	[%rd2+8], %fd10;
	{ // callseq 9, 0
	.param .b64 param0;
	st.param.b64 	[param0], %rd12;
	.param .b64 param1;
	st.param.b64 	[param1], %rd10;
	.param .b32 retval0;
	call.uni (retval0), 
	vprintf, 
	(
	param0, 
	param1
	);
	ld.param.b32 	%r47, [retval0];
	} // callseq 9
	ld.global.f32 	%f11, [%rd28+8];
	cvt.f64.f32 	%fd11, %f11;
	add.s32 	%r49, %r103, 10;
	st.local.u32 	[%rd2], %r49;
	st.local.f64 	[%rd2+8], %fd11;
	{ // callseq 10, 0
	.param .b64 param0;
	st.param.b64 	[param0], %rd12;
	.param .b64 param1;
	st.param.b64 	[param1], %rd10;
	.param .b32 retval0;
	call.uni (retval0), 
	vprintf, 
	(
	param0, 
	param1
	);
	ld.param.b32 	%r50, [retval0];
	} // callseq 10
	ld.global.f32 	%f12, [%rd28+12];
	cvt.f64.f32 	%fd12, %f12;
	add.s32 	%r52, %r103, 11;
	st.local.u32 	[%rd2], %r52;
	st.local.f64 	[%rd2+8], %fd12;
	{ // callseq 11, 0
	.param .b64 param0;
	st.param.b64 	[param0], %rd12;
	.param .b64 param1;
	st.param.b64 	[param1], %rd10;
	.param .b32 retval0;
	call.uni (retval0), 
	vprintf, 
	(
	param0, 
	param1
	);
	ld.param.b32 	%r53, [retval0];
	} // callseq 11
	ld.global.f32 	%f13, [%rd28+16];
	cvt.f64.f32 	%fd13, %f13;
	add.s32 	%r55, %r103, 12;
	st.local.u32 	[%rd2], %r55;
	st.local.f64 	[%rd2+8], %fd13;
	{ // callseq 12, 0
	.param .b64 param0;
	st.param.b64 	[param0], %rd12;
	.param .b64 param1;
	st.param.b64 	[param1], %rd10;
	.param .b32 retval0;
	call.uni (retval0), 
	vprintf, 
	(
	param0, 
	param1
	);
	ld.param.b32 	%r56, [retval0];
	} // callseq 12
	ld.global.f32 	%f14, [%rd28+20];
	cvt.f64.f32 	%fd14, %f14;
	add.s32 	%r58, %r103, 13;
	st.local.u32 	[%rd2], %r58;
	st.local.f64 	[%rd2+8], %fd14;
	{ // callseq 13, 0
	.param .b64 param0;
	st.param.b64 	[param0], %rd12;
	.param .b64 param1;
	st.param.b64 	[param1], %rd10;
	.param .b32 retval0;
	call.uni (retval0), 
	vprintf, 
	(
	param0, 
	param1
	);
	ld.param.b32 	%r59, [retval0];
	} // callseq 13
	ld.global.f32 	%f15, [%rd28+24];
	cvt.f64.f32 	%fd15, %f15;
	add.s32 	%r61, %r103, 14;
	st.local.u32 	[%rd2], %r61;
	st.local.f64 	[%rd2+8], %fd15;
	{ // callseq 14, 0
	.param .b64 param0;
	st.param.b64 	[param0], %rd12;
	.param .b64 param1;
	st.param.b64 	[param1], %rd10;
	.param .b32 retval0;
	call.uni (retval0), 
	vprintf, 
	(
	param0, 
	param1
	);
	ld.param.b32 	%r62, [retval0];
	} // callseq 14
	ld.global.f32 	%f16, [%rd28+28];
	cvt.f64.f32 	%fd16, %f16;
	add.s32 	%r64, %r103, 15;
	st.local.u32 	[%rd2], %r64;
	st.local.f64 	[%rd2+8], %fd16;
	{ // callseq 15, 0
	.param .b64 param0;
	st.param.b64 	[param0], %rd12;
	.param .b64 param1;
	st.param.b64 	[param1], %rd10;
	.param .b32 retval0;
	call.uni (retval0), 
	vprintf, 
	(
	param0, 
	param1
	);
	ld.param.b32 	%r65, [retval0];
	} // callseq 15
	add.s64 	%rd28, %rd28, 64;
	add.s32 	%r103, %r103, 16;
	setp.ne.s32 	%p3, %r103, %r105;
	@%p3 bra 	$L__BB0_3;
$L__BB0_4:
	setp.eq.s32 	%p4, %r1, 0;
	@%p4 bra 	$L__BB0_13;
	and.b32  	%r6, %r17, 7;
	setp.lt.u32 	%p5, %r1, 8;
	@%p5 bra 	$L__BB0_7;
	mul.wide.u32 	%rd14, %r105, 4;
	add.s64 	%rd15, %rd1, %rd14;
	ld.global.f32 	%f17, [%rd15];
	cvt.f64.f32 	%fd17, %f17;
	st.local.u32 	[%rd2], %r105;
	st.local.f64 	[%rd2+8], %fd17;
	mov.u64 	%rd16, $str;
	cvta.global.u64 	%rd17, %rd16;
	add.u64 	%rd18, %SP, 0;
	{ // callseq 16, 0
	.param .b64 param0;
	st.param.b64 	[param0], %rd17;
	.param .b64 param1;
	st.param.b64 	[param1], %rd18;
	.param .b32 retval0;
	call.uni (retval0), 
	vprintf, 
	(
	param0, 
	param1
	);
	ld.param.b32 	%r67, [retval0];
	} // callseq 16
	add.s32 	%r69, %r105, 1;
	ld.global.f32 	%f18, [%rd15+4];
	cvt.f64.f32 	%fd18, %f18;
	st.local.u32 	[%rd2], %r69;
	st.local.f64 	[%rd2+8], %fd18;
	{ // callseq 17, 0
	.param .b64 param0;
	st.param.b64 	[param0], %rd17;
	.param .b64 param1;
	st.param.b64 	[param1], %rd18;
	.param .b32 retval0;
	call.uni (retval0), 
	vprintf, 
	(
	param0, 
	param1
	);
	ld.param.b32 	%r70, [retval0];
	} // callseq 17
	add.s32 	%r72, %r105, 2;
	ld.global.f32 	%f19, [%rd15+8];
	cvt.f64.f32 	%fd19, %f19;
	st.local.u32 	[%rd2], %r72;
	st.local.f64 	[%rd2+8], %fd19;
	{ // callseq 18, 0
	.param .b64 param0;
	st.param.b64 	[param0], %rd17;
	.param .b64 param1;
	st.param.b64 	[param1], %rd18;
	.param .b32 retval0;
	call.uni (retval0), 
	vprintf, 
	(
	param0, 
	param1
	);
	ld.param.b32 	%r73, [retval0];
	} // callseq 18
	add.s32 	%r75, %r105, 3;
	ld.global.f32 	%f20, [%rd15+12];
	cvt.f64.f32 	%fd20, %f20;
	st.local.u32 	[%rd2], %r75;
	st.local.f64 	[%rd2+8], %fd20;
	{ // callseq 19, 0
	.param .b64 param0;
	st.param.b64 	[param0], %rd17;
	.param .b64 param1;
	st.param.b64 	[param1], %rd18;
	.param .b32 retval0;
	call.uni (retval0), 
	vprintf, 
	(
	param0, 
	param1
	);
	ld.param.b32 	%r76, [retval0];
	} // callseq 19
	add.s32 	%r78, %r105, 4;
	ld.global.f32 	%f21, [%rd15+16];
	cvt.f64.f32 	%fd21, %f21;
	st.local.u32 	[%rd2], %r78;
	st.local.f64 	[%rd2+8], %fd21;
	{ // callseq 20, 0
	.param .b64 param0;
	st.param.b64 	[param0], %rd17;
	.param .b64 param1;
	st.param.b64 	[param1], %rd18;
	.param .b32 retval0;
	call.uni (retval0), 
	vprintf, 
	(
	param0, 
	param1
	);
	ld.param.b32 	%r79, [retval0];
	} // callseq 20
	add.s32 	%r81, %r105, 5;
	ld.global.f32 	%f22, [%rd15+20];
	cvt.f64.f32 	%fd22, %f22;
	st.local.u32 	[%rd2], %r81;
	st.local.f64 	[%rd2+8], %fd22;
	{ // callseq 21, 0
	.param .b64 param0;
	st.param.b64 	[param0], %rd17;
	.param .b64 param1;
	st.param.b64 	[param1], %rd18;
	.param .b32 retval0;
	call.uni (retval0), 
	vprintf, 
	(
	param0, 
	param1
	);
	ld.param.b32 	%r82, [retval0];
	} // callseq 21
	add.s32 	%r84, %r105, 6;
	ld.global.f32 	%f23, [%rd15+24];
	cvt.f64.f32 	%fd23, %f23;
	st.local.u32 	[%rd2], %r84;
	st.local.f64 	[%rd2+8], %fd23;
	{ // callseq 22, 0
	.param .b64 param0;
	st.param.b64 	[param0], %rd17;
	.param .b64 param1;
	st.param.b64 	[param1], %rd18;
	.param .b32 retval0;
	call.uni (retval0), 
	vprintf, 
	(
	param0, 
	param1
	);
	ld.param.b32 	%r85, [retval0];
	} // callseq 22
	add.s32 	%r87, %r105, 7;
	ld.global.f32 	%f24, [%rd15+28];
	cvt.f64.f32 	%fd24, %f24;
	st.local.u32 	[%rd2], %r87;
	st.local.f64 	[%rd2+8], %fd24;
	{ // callseq 23, 0
	.param .b64 param0;
	st.param.b64 	[param0], %rd17;
	.param .b64 param1;
	st.param.b64 	[param1], %rd18;
	.param .b32 retval0;
	call.uni (retval0), 
	vprintf, 
	(
	param0, 
	param1
	);
	ld.param.b32 	%r88, [retval0];
	} // callseq 23
	add.s32 	%r105, %r105, 8;
$L__BB0_7:
	setp.eq.s32 	%p6, %r6, 0;
	@%p6 bra 	$L__BB0_13;
	and.b32  	%r9, %r17, 3;
	setp.lt.u32 	%p7, %r6, 4;
	@%p7 bra 	$L__BB0_10;
	mul.wide.u32 	%rd19, %r105, 4;
	add.s64 	%rd20, %rd1, %rd19;
	ld.global.f32 	%f25, [%rd20];
	cvt.f64.f32 	%fd25, %f25;
	st.local.u32 	[%rd2], %r105;
	st.local.f64 	[%rd2+8], %fd25;
	mov.u64 	%rd21, $str;
	cvta.global.u64 	%rd22, %rd21;
	add.u64 	%rd23, %SP, 0;
	{ // callseq 24, 0
	.param .b64 param0;
	st.param.b64 	[param0], %rd22;
	.param .b64 param1;
	st.param.b64 	[param1], %rd23;
	.param .b32 retval0;
	call.uni (retval0), 
	vprintf, 
	(
	param0, 
	param1
	);
	ld.param.b32 	%r90, [retval0];
	} // callseq 24
	add.s32 	%r92, %r105, 1;
	ld.global.f32 	%f26, [%rd20+4];
	cvt.f64.f32 	%fd26, %f26;
	st.local.u32 	[%rd2], %r92;
	st.local.f64 	[%rd2+8], %fd26;
	{ // callseq 25, 0
	.param .b64 param0;
	st.param.b64 	[param0], %rd22;
	.param .b64 param1;
	st.param.b64 	[param1], %rd23;
	.param .b32 retval0;
	call.uni (retval0), 
	vprintf, 
	(
	param0, 
	param1
	);
	ld.param.b32 	%r93, [retval0];
	} // callseq 25
	add.s32 	%r95, %r105, 2;
	ld.global.f32 	%f27, [%rd20+8];
	cvt.f64.f32 	%fd27, %f27;
	st.local.u32 	[%rd2], %r95;
	st.local.f64 	[%rd2+8], %fd27;
	{ // callseq 26, 0
	.param .b64 param0;
	st.param.b64 	[param0], %rd22;
	.param .b64 param1;
	st.param.b64 	[param1], %rd23;
	.param .b32 retval0;
	call.uni (retval0), 
	vprintf, 
	(
	param0, 
	param1
	);
	ld.param.b32 	%r96, [retval0];
	} // callseq 26
	add.s32 	%r98, %r105, 3;
	ld.global.f32 	%f28, [%rd20+12];
	cvt.f64.f32 	%fd28, %f28;
	st.local.u32 	[%rd2], %r98;
	st.local.f64 	[%rd2+8], %fd28;
	{ // callseq 27, 0
	.param .b64 param0;
	st.param.b64 	[param0], %rd22;
	.param .b64 param1;
	st.param.b64 	[param1], %rd23;
	.param .b32 retval0;
	call.uni (retval0), 
	vprintf, 
	(
	param0, 
	param1
	);
	ld.param.b32 	%r99, [retval0];
	} // callseq 27
	add.s32 	%r105, %r105, 4;
$L__BB0_10:
	setp.eq.s32 	%p8, %r9, 0;
	@%p8 bra 	$L__BB0_13;
	mul.wide.u32 	%rd24, %r105, 4;
	add.s64 	%rd29, %rd1, %rd24;
	neg.s32 	%r107, %r9;
	mov.u64 	%rd25, $str;
	add.u64 	%rd27, %SP, 0;
$L__BB0_12:
	.pragma "nounroll";
	ld.global.f32 	%f29, [%rd29];
	cvt.f64.f32 	%fd29, %f29;
	st.local.u32 	[%rd2], %r105;
	st.local.f64 	[%rd2+8], %fd29;
	cvta.global.u64 	%rd26, %rd25;
	{ // callseq 28, 0
	.param .b64 param0;
	st.param.b64 	[param0], %rd26;
	.param .b64 param1;
	st.param.b64 	[param1], %rd27;
	.param .b32 retval0;
	call.uni (retval0), 
	vprintf, 
	(
	param0, 
	param1
	);
	ld.param.b32 	%r101, [retval0];
	} // callseq 28
	add.s32 	%r105, %r105, 1;
	add.s64 	%rd29, %rd29, 4;
	add.s32 	%r107, %r107, 1;
	setp.ne.s32 	%p9, %r107, 0;
	@%p9 bra 	$L__BB0_12;
$L__BB0_13:
	ret;

}
	// .globl	_Z7computeiiPfS_S_
.visible .entry _Z7computeiiPfS_S_(
	.param .u32 _Z7computeiiPfS_S__param_0,
	.param .u32 _Z7computeiiPfS_S__param_1,
	.param .u64 .ptr .align 1 _Z7computeiiPfS_S__param_2,
	.param .u64 .ptr .align 1 _Z7computeiiPfS_S__param_3,
	.param .u64 .ptr .align 1 _Z7computeiiPfS_S__param_4
)
{
	.reg .pred 	%p<13>;
	.reg .b32 	%r<24>;
	.reg .b32 	%f<8>;
	.reg .b64 	%rd<13>;
	// demoted variable
	.shared .align 4 .b8 _ZZ7computeiiPfS_S_E2sx[128];
	// demoted variable
	.shared .align 4 .b8 _ZZ7computeiiPfS_S_E2sy[128];
	ld.param.u32 	%r7, [_Z7computeiiPfS_S__param_0];
	ld.param.u32 	%r8, [_Z7computeiiPfS_S__param_1];
	ld.param.u64 	%rd1, [_Z7computeiiPfS_S__param_2];
	ld.param.u64 	%rd2, [_Z7computeiiPfS_S__param_3];
	ld.param.u64 	%rd3, [_Z7computeiiPfS_S__param_4];
	mov.u32 	%r1, %tid.y;
	setp.ne.s32 	%p1, %r1, 0;
	@%p1 bra 	$L__BB1_2;
	mov.u32 	%r9, %tid.x;
	shl.b32 	%r10, %r9, 2;
	mov.u32 	%r11, _ZZ7computeiiPfS_S_E2sy;
	add.s32 	%r12, %r11, %r10;
	mov.b32 	%r13, 0;
	st.shared.u32 	[%r12], %r13;
$L__BB1_2:
	mov.u32 	%r14, %ctaid.y;
	mov.u32 	%r15, %ntid.y;
	mad.lo.s32 	%r16, %r14, %r15, %r1;
	mov.u32 	%r17, %ctaid.x;
	mov.u32 	%r18, %ntid.x;
	mov.u32 	%r3, %tid.x;
	mad.lo.s32 	%r4, %r17, %r18, %r3;
	setp.ne.s32 	%p2, %r3, 0;
	setp.ge.s32 	%p3, %r16, %r8;
	shl.b32 	%r19, %r1, 2;
	mov.u32 	%r20, _ZZ7computeiiPfS_S_E2sx;
	add.s32 	%r5, %r20, %r19;
	or.pred  	%p4, %p2, %p3;
	@%p4 bra 	$L__BB1_4;
	cvta.to.global.u64 	%rd4, %rd2;
	mul.wide.u32 	%rd5, %r16, 4;
	add.s64 	%rd6, %rd4, %rd5;
	ld.global.f32 	%f1, [%rd6];
	st.shared.f32 	[%r5], %f1;
$L__BB1_4:
	setp.ge.s32 	%p5, %r16, %r8;
	bar.sync 	0;
	setp.ge.s32 	%p6, %r4, %r7;
	shl.b32 	%r21, %r3, 2;
	mov.u32 	%r22, _ZZ7computeiiPfS_S_E2sy;
	add.s32 	%r6, %r22, %r21;
	or.pred  	%p7, %p6, %p5;
	@%p7 bra 	$L__BB1_6;
	mad.lo.s32 	%r23, %r16, %r7, %r4;
	cvta.to.global.u64 	%rd7, %rd1;
	mul.wide.s32 	%rd8, %r23, 4;
	add.s64 	%rd9, %rd7, %rd8;
	ld.global.f32 	%f2, [%rd9];
	ld.shared.f32 	%f3, [%r5];
	mul.f32 	%f4, %f2, %f3;
	atom.shared.add.f32 	%f5, [%r6], %f4;
$L__BB1_6:
	setp.ge.s32 	%p8, %r4, %r7;
	setp.ge.s32 	%p9, %r16, %r8;
	setp.ne.s32 	%p10, %r1, 0;
	bar.sync 	0;
	or.pred  	%p11, %p9, %p8;
	or.pred  	%p12, %p11, %p10;
	@%p12 bra 	$L__BB1_8;
	cvta.to.global.u64 	%rd10, %rd3;
	mul.wide.s32 	%rd11, %r4, 4;
	add.s64 	%rd12, %rd10, %rd11;
	ld.shared.f32 	%f6, [%r6];
	atom.global.add.f32 	%f7, [%rd12], %f6;
$L__BB1_8:
	bar.sync 	0;
	ret;

}
	// .globl	_Z10setmemoryfPffi
.visible .entry _Z10setmemoryfPffi(
	.param .u64 .ptr .align 1 _Z10setmemoryfPffi_param_0,
	.param .f32 _Z10setmemoryfPffi_param_1,
	.param .u32 _Z10setmemoryfPffi_param_2
)
{
	.reg .pred 	%p<2>;
	.reg .b32 	%r<6>;
	.reg .b32 	%f<2>;
	.reg .b64 	%rd<5>;

	ld.param.u64 	%rd1, [_Z10setmemoryfPffi_param_0];
	ld.param.f32 	%f1, [_Z10setmemoryfPffi_param_1];
	ld.param.u32 	%r2, [_Z10setmemoryfPffi_param_2];
	mov.u32 	%r3, %ctaid.x;
	mov.u32 	%r4, %ntid.x;
	mov.u32 	%r5, %tid.x;
	mad.lo.s32 	%r1, %r3, %r4, %r5;
	setp.ge.s32 	%p1, %r1, %r2;
	@%p1 bra 	$L__BB2_2;
	cvta.to.global.u64 	%rd2, %rd1;
	mul.wide.s32 	%rd3, %r1, 4;
	add.s64 	%rd4, %rd2, %rd3;
	st.global.f32 	[%rd4], %f1;
$L__BB2_2:
	ret;

}


// ===== COMPILED SASS (sm_100) =====

	.target	sm_100

	.elftype	@"ET_EXEC"


//--------------------- .note.nv.tkinfo           --------------------------
	.section	.note.nv.tkinfo,"",@"SHT_NOTE"
	.sectionflags	@"SHF_NOTE_NV_TKINFO"
	.tkinfo
        /*0018*/ 	.word	0x00000002
        /*0030*/ 	.string	""
        /*0030*/ 	.string	"ptxas"
        /*0030*/ 	.string	"Cuda compilation tools, release 13.0, V13.0.88"
        /*0030*/ 	.string	"Build cuda_13.0.r13.0/compiler.36424714_0"
        /*0030*/ 	.string	"-arch sm_100 -m 64 "



//--------------------- .note.nv.cuinfo           --------------------------
	.section	.note.nv.cuinfo,"",@"SHT_NOTE"
	.sectionflags	@"SHF_NOTE_NV_CUINFO"
        /*0018*/ 	.short	0x0002
        /*001a*/ 	.short	0x0064
        /*001c*/ 	.short	0x0082
	.zero		2


//--------------------- .nv.info                  --------------------------
	.section	.nv.info,"",@"SHT_CUDA_INFO"
	.align	4


	//----- nvinfo : EIATTR_REGCOUNT
	.align		4
        /*0000*/ 	.byte	0x04, 0x2f
        /*0002*/ 	.short	(.L_2 - .L_1)
	.align		4
.L_1:
        /*0004*/ 	.word	index@(_Z6resultPfi)
        /*0008*/ 	.word	0x0000001b


	//----- nvinfo : EIATTR_FRAME_SIZE
	.align		4
.L_2:
        /*000c*/ 	.byte	0x04, 0x11
        /*000e*/ 	.short	(.L_4 - .L_3)
	.align		4
.L_3:
        /*0010*/ 	.word	index@(_Z6resultPfi)
        /*0014*/ 	.word	0x00000010


	//----- nvinfo : EIATTR_REGCOUNT
	.align		4
.L_4:
        /*0018*/ 	.byte	0x04, 0x2f
        /*001a*/ 	.short	(.L_6 - .L_5)
	.align		4
.L_5:
        /*001c*/ 	.word	index@(_Z7computeiiPfS_S_)
        /*0020*/ 	.word	0x0000000a


	//----- nvinfo : EIATTR_FRAME_SIZE
	.align		4
.L_6:
        /*0024*/ 	.byte	0x04, 0x11
        /*0026*/ 	.short	(.L_8 - .L_7)
	.align		4
.L_7:
        /*0028*/ 	.word	index@(_Z7computeiiPfS_S_)
        /*002c*/ 	.word	0x00000000


	//----- nvinfo : EIATTR_REGCOUNT
	.align		4
.L_8:
        /*0030*/ 	.byte	0x04, 0x2f
        /*0032*/ 	.short	(.L_10 - .L_9)
	.align		4
.L_9:
        /*0034*/ 	.word	index@(_Z10setmemoryfPffi)
        /*0038*/ 	.word	0x0000000a


	//----- nvinfo : EIATTR_FRAME_SIZE
	.align		4
.L_10:
        /*003c*/ 	.byte	0x04, 0x11
        /*003e*/ 	.short	(.L_12 - .L_11)
	.align		4
.L_11:
        /*0040*/ 	.word	index@(_Z10setmemoryfPffi)
        /*0044*/ 	.word	0x00000000


	//----- nvinfo : EIATTR_MIN_STACK_SIZE
	.align		4
.L_12:
        /*0048*/ 	.byte	0x04, 0x12
        /*004a*/ 	.short	(.L_14 - .L_13)
	.align		4
.L_13:
        /*004c*/ 	.word	index@(_Z10setmemoryfPffi)
        /*0050*/ 	.word	0x00000000


	//----- nvinfo : EIATTR_MIN_STACK_SIZE
	.align		4
.L_14:
        /*0054*/ 	.byte	0x04, 0x12
        /*0056*/ 	.short	(.L_16 - .L_15)
	.align		4
.L_15:
        /*0058*/ 	.word	index@(_Z7computeiiPfS_S_)
        /*005c*/ 	.word	0x00000000


	//----- nvinfo : EIATTR_MIN_STACK_SIZE
	.align		4
.L_16:
        /*0060*/ 	.byte	0x04, 0x12
        /*0062*/ 	.short	(.L_18 - .L_17)
	.align		4
.L_17:
        /*0064*/ 	.word	index@(_Z6resultPfi)
        /*0068*/ 	.word	0x00000010
.L_18:


//--------------------- .nv.compat                --------------------------
	.section	.nv.compat,"",@"SHT_CUDA_COMPAT_INFO"
	.align	4
        /*0000*/ 	.byte	0x02, 0x09, 0x00, 0x00, 0x02, 0x02, 0x01, 0x00, 0x02, 0x05, 0x05, 0x00, 0x03, 0x07, 0x01, 0x01
        /*0010*/ 	.byte	0x02, 0x03, 0x00, 0x00, 0x02, 0x06, 0x01, 0x00, 0x04, 0x0b, 0x08, 0x00, 0x09, 0x00, 0x00, 0x00
        /*0020*/ 	.byte	0x00, 0x00, 0x00, 0x00


//--------------------- .nv.info._Z10setmemoryfPffi --------------------------
	.section	.nv.info._Z10setmemoryfPffi,"",@"SHT_CUDA_INFO"
	.sectionflags	@""
	.align	4


	//----- nvinfo : EIATTR_CUDA_API_VERSION
	.align		4
        /*0000*/ 	.byte	0x04, 0x37
        /*0002*/ 	.short	(.L_20 - .L_19)
.L_19:
        /*0004*/ 	.word	0x00000082


	//----- nvinfo : EIATTR_KPARAM_INFO
	.align		4
.L_20:
        /*0008*/ 	.byte	0x04, 0x17
        /*000a*/ 	.short	(.L_22 - .L_21)
.L_21:
        /*000c*/ 	.word	0x00000000
        /*0010*/ 	.short	0x0002
        /*0012*/ 	.short	0x000c
        /*0014*/ 	.byte	0x00, 0xf0, 0x11, 0x00


	//----- nvinfo : EIATTR_KPARAM_INFO
	.align		4
.L_22:
        /*0018*/ 	.byte	0x04, 0x17
        /*001a*/ 	.short	(.L_24 - .L_23)
.L_23:
        /*001c*/ 	.word	0x00000000
        /*0020*/ 	.short	0x0001
        /*0022*/ 	.short	0x0008
        /*0024*/ 	.byte	0x00, 0xf0, 0x11, 0x00


	//----- nvinfo : EIATTR_KPARAM_INFO
	.align		4
.L_24:
        /*0028*/ 	.byte	0x04, 0x17
        /*002a*/ 	.short	(.L_26 - .L_25)
.L_25:
        /*002c*/ 	.word	0x00000000
        /*0030*/ 	.short	0x0000
        /*0032*/ 	.short	0x0000
        /*0034*/ 	.byte	0x00, 0xf5, 0x21, 0x00


	//----- nvinfo : EIATTR_SPARSE_MMA_MASK
	.align		4
.L_26:
        /*0038*/ 	.byte	0x03, 0x50
        /*003a*/ 	.short	0x0000


	//----- nvinfo : EIATTR_MAXREG_COUNT
	.align		4
        /*003c*/ 	.byte	0x03, 0x1b
        /*003e*/ 	.short	0x00ff


	//----- nvinfo : EIATTR_MERCURY_ISA_VERSION
	.align		4
        /*0040*/ 	.byte	0x03, 0x5f
        /*0042*/ 	.short	0x0101


	//----- nvinfo : EIATTR_VRC_CTA_INIT_COUNT
	.align		4
        /*0044*/ 	.byte	0x02, 0x4a
	.zero		1
	.zero		1


	//----- nvinfo : EIATTR_EXIT_INSTR_OFFSETS
	.align		4
        /*0048*/ 	.byte	0x04, 0x1c
        /*004a*/ 	.short	(.L_28 - .L_27)


	//   ....[0]....
.L_27:
        /*004c*/ 	.word	0x00000070


	//   ....[1]....
        /*0050*/ 	.word	0x000000d0


	//----- nvinfo : EIATTR_CBANK_PARAM_SIZE
	.align		4
.L_28:
        /*0054*/ 	.byte	0x03, 0x19
        /*0056*/ 	.short	0x0010


	//----- nvinfo : EIATTR_PARAM_CBANK
	.align		4
        /*0058*/ 	.byte	0x04, 0x0a
        /*005a*/ 	.short	(.L_30 - .L_29)
	.align		4
.L_29:
        /*005c*/ 	.word	index@(.nv.constant0._Z10setmemoryfPffi)
        /*0060*/ 	.short	0x0380
        /*0062*/ 	.short	0x0010


	//----- nvinfo : EIATTR_SW_WAR
	.align		4
.L_30:
        /*0064*/ 	.byte	0x04, 0x36
        /*0066*/ 	.short	(.L_32 - .L_31)
.L_31:
        /*0068*/ 	.word	0x00000008
.L_32:


//--------------------- .nv.info._Z7computeiiPfS_S_ --------------------------
	.section	.nv.info._Z7computeiiPfS_S_,"",@"SHT_CUDA_INFO"
	.sectionflags	@""
	.align	4


	//----- nvinfo : EIATTR_CUDA_API_VERSION
	.align		4
        /*0000*/ 	.byte	0x04, 0x37
        /*0002*/ 	.short	(.L_34 - .L_33)
.L_33:
        /*0004*/ 	.word	0x00000082


	//----- nvinfo : EIATTR_KPARAM_INFO
	.align		4
.L_34:
        /*0008*/ 	.byte	0x04, 0x17
        /*000a*/ 	.short	(.L_36 - .L_35)
.L_35:
        /*000c*/ 	.word	0x00000000
        /*0010*/ 	.short	0x0004
        /*0012*/ 	.short	0x0018
        /*0014*/ 	.byte	0x00, 0xf5, 0x21, 0x00


	//----- nvinfo : EIATTR_KPARAM_INFO
	.align		4
.L_36:
        /*0018*/ 	.byte	0x04, 0x17
        /*001a*/ 	.short	(.L_38 - .L_37)
.L_37:
        /*001c*/ 	.word	0x00000000
        /*0020*/ 	.short	0x0003
        /*0022*/ 	.short	0x0010
        /*0024*/ 	.byte	0x00, 0xf5, 0x21, 0x00


	//----- nvinfo : EIATTR_KPARAM_INFO
	.align		4
.L_38:
        /*0028*/ 	.byte	0x04, 0x17
        /*002a*/ 	.short	(.L_40 - .L_39)
.L_39:
        /*002c*/ 	.word	0x00000000
        /*0030*/ 	.short	0x0002
        /*0032*/ 	.short	0x0008
        /*0034*/ 	.byte	0x00, 0xf5, 0x21, 0x00


	//----- nvinfo : EIATTR_KPARAM_INFO
	.align		4
.L_40:
        /*0038*/ 	.byte	0x04, 0x17
        /*003a*/ 	.short	(.L_42 - .L_41)
.L_41:
        /*003c*/ 	.word	0x00000000
        /*0040*/ 	.short	0x0001
        /*0042*/ 	.short	0x0004
        /*0044*/ 	.byte	0x00, 0xf0, 0x11, 0x00


	//----- nvinfo : EIATTR_KPARAM_INFO
	.align		4
.L_42:
        /*0048*/ 	.byte	0x04, 0x17
        /*004a*/ 	.short	(.L_44 - .L_43)
.L_43:
        /*004c*/ 	.word	0x00000000
        /*0050*/ 	.short	0x0000
        /*0052*/ 	.short	0x0000
        /*0054*/ 	.byte	0x00, 0xf0, 0x11, 0x00


	//----- nvinfo : EIATTR_SPARSE_MMA_MASK
	.align		4
.L_44:
        /*0058*/ 	.byte	0x03, 0x50
        /*005a*/ 	.short	0x0000


	//----- nvinfo : EIATTR_MAXREG_COUNT
	.align		4
        /*005c*/ 	.byte	0x03, 0x1b
        /*005e*/ 	.short	0x00ff


	//----- nvinfo : EIATTR_NUM_BARRIERS
	.align		4
        /*0060*/ 	.byte	0x02, 0x4c
        /*0062*/ 	.byte	0x01
	.zero		1


	//----- nvinfo : EIATTR_MERCURY_ISA_VERSION
	.align		4
        /*0064*/ 	.byte	0x03, 0x5f
        /*0066*/ 	.short	0x0101


	//----- nvinfo : EIATTR_VRC_CTA_INIT_COUNT
	.align		4
        /*0068*/ 	.byte	0x02, 0x4a
	.zero		1
	.zero		1


	//----- nvinfo : EIATTR_EXIT_INSTR_OFFSETS
	.align		4
        /*006c*/ 	.byte	0x04, 0x1c
        /*006e*/ 	.short	(.L_46 - .L_45)


	//   ....[0]....
.L_45:
        /*0070*/ 	.word	0x00000360


	//----- nvinfo : EIATTR_CRS_STACK_SIZE
	.align		4
.L_46:
        /*0074*/ 	.byte	0x04, 0x1e
        /*0076*/ 	.short	(.L_48 - .L_47)
.L_47:
        /*0078*/ 	.word	0x00000000


	//----- nvinfo : EIATTR_CBANK_PARAM_SIZE
	.align		4
.L_48:
        /*007c*/ 	.byte	0x03, 0x19
        /*007e*/ 	.short	0x0020


	//----- nvinfo : EIATTR_PARAM_CBANK
	.align		4
        /*0080*/ 	.byte	0x04, 0x0a
        /*0082*/ 	.short	(.L_50 - .L_49)
	.align		4
.L_49:
        /*0084*/ 	.word	index@(.nv.constant0._Z7computeiiPfS_S_)
        /*0088*/ 	.short	0x0380
        /*008a*/ 	.short	0x0020


	//----- nvinfo : EIATTR_SW_WAR
	.align		4
.L_50:
        /*008c*/ 	.byte	0x04, 0x36
        /*008e*/ 	.short	(.L_52 - .L_51)
.L_51:
        /*0090*/ 	.word	0x00000008
.L_52:


//--------------------- .nv.info._Z6resultPfi     --------------------------
	.section	.nv.info._Z6resultPfi,"",@"SHT_CUDA_INFO"
	.sectionflags	@""
	.align	4


	//----- nvinfo : EIATTR_CUDA_API_VERSION
	.align		4
        /*0000*/ 	.byte	0x04, 0x37
        /*0002*/ 	.short	(.L_54 - .L_53)
.L_53:
        /*0004*/ 	.word	0x00000082


	//----- nvinfo : EIATTR_KPARAM_INFO
	.align		4
.L_54:
        /*0008*/ 	.byte	0x04, 0x17
        /*000a*/ 	.short	(.L_56 - .L_55)
.L_55:
        /*000c*/ 	.word	0x00000000
        /*0010*/ 	.short	0x0001
        /*0012*/ 	.short	0x0008
        /*0014*/ 	.byte	0x00, 0xf0, 0x11, 0x00


	//----- nvinfo : EIATTR_KPARAM_INFO
	.align		4
.L_56:
        /*0018*/ 	.byte	0x04, 0x17
        /*001a*/ 	.short	(.L_58 - .L_57)
.L_57:
        /*001c*/ 	.word	0x00000000
        /*0020*/ 	.short	0x0000
        /*0022*/ 	.short	0x0000
        /*0024*/ 	.byte	0x00, 0xf5, 0x21, 0x00


	//----- nvinfo : EIATTR_SPARSE_MMA_MASK
	.align		4
.L_58:
        /*0028*/ 	.byte	0x03, 0x50
        /*002a*/ 	.short	0x0000


	//----- nvinfo : EIATTR_MAXREG_COUNT
	.align		4
        /*002c*/ 	.byte	0x03, 0x1b
        /*002e*/ 	.short	0x00ff


	//----- nvinfo : EIATTR_EXTERNS
	.align		4
        /*0030*/ 	.byte	0x04, 0x0f
        /*0032*/ 	.short	(.L_60 - .L_59)


	//   ....[0]....
	.align		4
.L_59:
        /*0034*/ 	.word	index@(vprintf)


	//----- nvinfo : EIATTR_MERCURY_ISA_VERSION
	.align		4
.L_60:
        /*0038*/ 	.byte	0x03, 0x5f
        /*003a*/ 	.short	0x0101


	//----- nvinfo : EIATTR_VRC_CTA_INIT_COUNT
	.align		4
        /*003c*/ 	.byte	0x02, 0x4a
	.zero		1
	.zero		1


	//----- nvinfo : EIATTR_SYSCALL_OFFSETS
	.align		4
        /*0040*/ 	.byte	0x04, 0x46
        /*0042*/ 	.short	(.L_62 - .L_61)


	//   ....[0]....
.L_61:
        /*0044*/ 	.word	0x00000220


	//   ....[1]....
        /*0048*/ 	.word	0x000002f0


	//   ....[2]....
        /*004c*/ 	.word	0x000003c0


	//   ....[3]....
        /*0050*/ 	.word	0x00000490


	//   ....[4]....
        /*0054*/ 	.word	0x00000560


	//   ....[5]....
        /*0058*/ 	.word	0x00000630


	//   ....[6]....
        /*005c*/ 	.word	0x00000700


	//   ....[7]....
        /*0060*/ 	.word	0x000007d0


	//   ....[8]....
        /*0064*/ 	.word	0x000008a0


	//   ....[9]....
        /*0068*/ 	.word	0x00000970


	//   ....[10]....
        /*006c*/ 	.word	0x00000a40


	//   ....[11]....
        /*0070*/ 	.word	0x00000b10


	//   ....[12]....
        /*0074*/ 	.word	0x00000be0


	//   ....[13]....
        /*0078*/ 	.word	0x00000cb0


	//   ....[14]....
        /*007c*/ 	.word	0x00000d80


	//   ....[15]....
        /*0080*/ 	.word	0x00000e50


	//   ....[16]....
        /*0084*/ 	.word	0x00001000


	//   ....[17]....
        /*0088*/ 	.word	0x000010d0


	//   ....[18]....
        /*008c*/ 	.word	0x000011a0


	//   ....[19]....
        /*0090*/ 	.word	0x00001270


	//   ....[20]....
        /*0094*/ 	.word	0x00001340


	//   ....[21]....
        /*0098*/ 	.word	0x00001410


	//   ....[22]....
        /*009c*/ 	.word	0x000014e0


	//   ....[23]....
        /*00a0*/ 	.word	0x000015b0


	//   ....[24]....
        /*00a4*/ 	.word	0x00001710


	//   ....[25]....
        /*00a8*/ 	.word	0x000017e0


	//   ....[26]....
        /*00ac*/ 	.word	0x000018b0


	//   ....[27]....
        /*00b0*/ 	.word	0x00001980


	//   ....[28]....
        /*00b4*/ 	.word	0x00001b10


	//----- nvinfo : EIATTR_EXIT_INSTR_OFFSETS
	.align		4
.L_62:
        /*00b8*/ 	.byte	0x04, 0x1c
        /*00ba*/ 	.short	(.L_64 - .L_63)


	//   ....[0]....
.L_63:
        /*00bc*/ 	.word	0x00000070


	//   ....[1]....
        /*00c0*/ 	.word	0x00000ed0


	//   ....[2]....
        /*00c4*/ 	.word	0x000015e0


	//   ....[3]....
        /*00c8*/ 	.word	0x000019b0


	//   ....[4]....
        /*00cc*/ 	.word	0x00001b70


	//----- nvinfo : EIATTR_CRS_STACK_SIZE
	.align		4
.L_64:
        /*00d0*/ 	.byte	0x04, 0x1e
        /*00d2*/ 	.short	(.L_66 - .L_65)
.L_65:
        /*00d4*/ 	.word	0x00000000


	//----- nvinfo : EIATTR_CBANK_PARAM_SIZE
	.align		4
.L_66:
        /*00d8*/ 	.byte	0x03, 0x19
        /*00da*/ 	.short	0x000c


	//----- nvinfo : EIATTR_PARAM_CBANK
	.align		4
        /*00dc*/ 	.byte	0x04, 0x0a
        /*00de*/ 	.short	(.L_68 - .L_67)
	.align		4
.L_67:
        /*00e0*/ 	.word	index@(.nv.constant0._Z6resultPfi)
        /*00e4*/ 	.short	0x0380
        /*00e6*/ 	.short	0x000c


	//----- nvinfo : EIATTR_SW_WAR
	.align		4
.L_68:
        /*00e8*/ 	.byte	0x04, 0x36
        /*00ea*/ 	.short	(.L_70 - .L_69)
.L_69:
        /*00ec*/ 	.word	0x00000008
.L_70:


//--------------------- .nv.callgraph             --------------------------
	.section	.nv.callgraph,"",@"SHT_CUDA_CALLGRAPH"
	.align	4
	.sectionentsize	8
	.align		4
        /*0000*/ 	.word	0x00000000
	.align		4
        /*0004*/ 	.word	0xffffffff
	.align		4
        /*0008*/ 	.word	index@(_Z6resultPfi)
	.align		4
        /*000c*/ 	.word	index@(vprintf)
	.align		4
        /*0010*/ 	.word	0x00000000
	.align		4
        /*0014*/ 	.word	0xfffffffe
	.align		4
        /*0018*/ 	.word	0x00000000
	.align		4
        /*001c*/ 	.word	0xfffffffd
	.align		4
        /*0020*/ 	.word	0x00000000
	.align		4
        /*0024*/ 	.word	0xfffffffc


//--------------------- .nv.constant4             --------------------------
	.section	.nv.constant4,"a",@progbits
	.align	8
	.align		8
.nv.constant4:
        /*0000*/ 	.dword	$str
	.align		8
        /*0008*/ 	.dword	vprintf


//--------------------- .text._Z10setmemoryfPffi  --------------------------
	.section	.text._Z10setmemoryfPffi,"ax",@progbits
	.align	128
        .global         _Z10setmemoryfPffi
        .type           _Z10setmemoryfPffi,@function
        .size           _Z10setmemoryfPffi,(.L_x_42 - _Z10setmemoryfPffi)
        .other          _Z10setmemoryfPffi,@"STO_CUDA_ENTRY STV_DEFAULT"
_Z10setmemoryfPffi:
.text._Z10setmemoryfPffi:
[----:B------:R-:W-:Y:S01]  /*0000*/  LDC R1, c[0x0][0x37c] ;  /* 0x0000df00ff017b82 */ /* 0x000fe20000000800 */
[----:B------:R-:W0:Y:S07]  /*0010*/  S2R R0, SR_TID.X ;  /* 0x0000000000007919 */ /* 0x000e2e0000002100 */
[----:B------:R-:W0:Y:S01]  /*0020*/  S2UR UR4, SR_CTAID.X ;  /* 0x00000000000479c3 */ /* 0x000e220000002500 */
[----:B------:R-:W1:Y:S07]  /*0030*/  LDCU UR5, c[0x0][0x38c] ;  /* 0x00007180ff0577ac */ /* 0x000e6e0008000800 */
[----:B------:R-:W0:Y:S02]  /*0040*/  LDC R5, c[0x0][0x360] ;  /* 0x0000d800ff057b82 */ /* 0x000e240000000800 */
[----:B0-----:R-:W-:-:S05]  /*0050*/  IMAD R5, R5, UR4, R0 ;  /* 0x0000000405057c24 */ /* 0x001fca000f8e0200 */
[----:B-1----:R-:W-:-:S13]  /*0060*/  ISETP.GE.AND P0, PT, R5, UR5, PT ;  /* 0x0000000505007c0c */ /* 0x002fda000bf06270 */
[----:B------:R-:W-:Y:S05]  /*0070*/  @P0 EXIT ;  /* 0x000000000000094d */ /* 0x000fea0003800000 */
[----:B------:R-:W0:Y:S01]  /*0080*/  LDC.64 R2, c[0x0][0x380] ;  /* 0x0000e000ff027b82 */ /* 0x000e220000000a00 */
[----:B------:R-:W1:Y:S07]  /*0090*/  LDCU.64 UR4, c[0x0][0x358] ;  /* 0x00006b00ff0477ac */ /* 0x000e6e0008000a00 */
[----:B------:R-:W1:Y:S01]  /*00a0*/  LDC R7, c[0x0][0x388] ;  /* 0x0000e200ff077b82 */ /* 0x000e620000000800 */
[----:B0-----:R-:W-:-:S05]  /*00b0*/  IMAD.WIDE R2, R5, 0x4, R2 ;  /* 0x0000000405027825 */ /* 0x001fca00078e0202 */
[----:B-1----:R-:W-:Y:S01]  /*00c0*/  STG.E desc[UR4][R2.64], R7 ;  /* 0x0000000702007986 */ /* 0x002fe2000c101904 */
[----:B------:R-:W-:Y:S05]  /*00d0*/  EXIT ;  /* 0x000000000000794d */ /* 0x000fea0003800000 */
.L_x_0:
[----:B------:R-:W-:-:S00]  /*00e0*/  BRA `(.L_x_0) ;  /* 0xfffffffc00fc7947 */ /* 0x000fc0000383ffff */
[----:B------:R-:W-:-:S00]  /*00f0*/  NOP ;  /* 0x0000000000007918 */ /* 0x000fc00000000000 */
        /* <DEDUP_REMOVED lines=8> */
.L_x_42:


//--------------------- .text._Z7computeiiPfS_S_  --------------------------
	.section	.text._Z7computeiiPfS_S_,"ax",@progbits
	.align	128
        .global         _Z7computeiiPfS_S_
        .type           _Z7computeiiPfS_S_,@function
        .size           _Z7computeiiPfS_S_,(.L_x_43 - _Z7computeiiPfS_S_)
        .other          _Z7computeiiPfS_S_,@"STO_CUDA_ENTRY STV_DEFAULT"
_Z7computeiiPfS_S_:
.text._Z7computeiiPfS_S_:
[----:B------:R-:W-:Y:S01]  /*0000*/  LDC R1, c[0x0][0x37c] ;  /* 0x0000df00ff017b82 */ /* 0x000fe20000000800 */
[----:B------:R-:W0:Y:S07]  /*0010*/  S2R R6, SR_TID.Y ;  /* 0x0000000000067919 */ /* 0x000e2e0000002200 */
[----:B------:R-:W0:Y:S01]  /*0020*/  S2UR UR4, SR_CTAID.Y ;  /* 0x00000000000479c3 */ /* 0x000e220000002600 */
[----:B------:R-:W1:Y:S01]  /*0030*/  LDCU UR10, c[0x0][0x384] ;  /* 0x00007080ff0a77ac */ /* 0x000e620008000800 */
[----:B------:R-:W2:Y:S01]  /*0040*/  S2R R0, SR_TID.X ;  /* 0x0000000000007919 */ /* 0x000ea20000002100 */
[----:B------:R-:W3:Y:S05]  /*0050*/  LDCU.64 UR8, c[0x0][0x358] ;  /* 0x00006b00ff0877ac */ /* 0x000eea0008000a00 */
[----:B------:R-:W0:Y:S01]  /*0060*/  LDC R5, c[0x0][0x364] ;  /* 0x0000d900ff057b82 */ /* 0x000e220000000800 */
[----:B------:R-:W4:Y:S01]  /*0070*/  LDCU UR11, c[0x0][0x380] ;  /* 0x00007000ff0b77ac */ /* 0x000f220008000800 */
[----:B0-----:R-:W-:-:S05]  /*0080*/  IMAD R5, R5, UR4, R6 ;  /* 0x0000000405057c24 */ /* 0x001fca000f8e0206 */
[----:B-1----:R-:W-:-:S04]  /*0090*/  ISETP.GE.AND P1, PT, R5, UR10, PT ;  /* 0x0000000a05007c0c */ /* 0x002fc8000bf26270 */
[----:B--2---:R-:W-:-:S13]  /*00a0*/  ISETP.NE.OR P2, PT, R0, RZ, P1 ;  /* 0x000000ff0000720c */ /* 0x004fda0000f45670 */
[----:B------:R-:W0:Y:S02]  /*00b0*/  @!P2 LDC.64 R2, c[0x0][0x390] ;  /* 0x0000e400ff02ab82 */ /* 0x000e240000000a00 */
[----:B0-----:R-:W-:-:S06]  /*00c0*/  @!P2 IMAD.WIDE.U32 R2, R5, 0x4, R2 ;  /* 0x000000040502a825 */ /* 0x001fcc00078e0002 */
[----:B---3--:R-:W2:Y:S01]  /*00d0*/  @!P2 LDG.E R3, desc[UR8][R2.64] ;  /* 0x000000080203a981 */ /* 0x008ea2000c1e1900 */
[----:B------:R-:W0:Y:S01]  /*00e0*/  S2UR UR7, SR_CTAID.X ;  /* 0x00000000000779c3 */ /* 0x000e220000002500 */
[----:B------:R-:W-:Y:S01]  /*00f0*/  UMOV UR4, 0x400 ;  /* 0x0000040000047882 */ /* 0x000fe20000000000 */
[----:B------:R-:W-:Y:S01]  /*0100*/  ISETP.NE.AND P3, PT, R6, RZ, PT ;  /* 0x000000ff0600720c */ /* 0x000fe20003f65270 */
[----:B------:R-:W-:Y:S01]  /*0110*/  UIADD3 UR5, UPT, UPT, UR4, 0x80, URZ ;  /* 0x0000008004057890 */ /* 0x000fe2000fffe0ff */
[----:B------:R-:W-:Y:S04]  /*0120*/  BSSY.RECONVERGENT B0, `(.L_x_1) ;  /* 0x000001a000007945 */ /* 0x000fe80003800200 */
[----:B------:R-:W0:Y:S08]  /*0130*/  LDC R7, c[0x0][0x360] ;  /* 0x0000d800ff077b82 */ /* 0x000e300000000800 */
[----:B------:R-:W1:Y:S01]  /*0140*/  S2UR UR6, SR_CgaCtaId ;  /* 0x00000000000679c3 */ /* 0x000e620000008800 */
[----:B0-----:R-:W-:-:S05]  /*0150*/  IMAD R4, R7, UR7, R0 ;  /* 0x0000000707047c24 */ /* 0x001fca000f8e0200 */
[C---:B----4-:R-:W-:Y:S02]  /*0160*/  ISETP.GE.AND P0, PT, R4.reuse, UR11, PT ;  /* 0x0000000b04007c0c */ /* 0x050fe4000bf06270 */
[----:B------:R-:W-:Y:S01]  /*0170*/  ISETP.GE.OR P1, PT, R4, UR11, P1 ;  /* 0x0000000b04007c0c */ /* 0x000fe20008f26670 */
[----:B-1----:R-:W-:Y:S01]  /*0180*/  ULEA UR5, UR6, UR5, 0x18 ;  /* 0x0000000506057291 */ /* 0x002fe2000f8ec0ff */
[----:B------:R-:W-:Y:S01]  /*0190*/  ISETP.GE.OR P0, PT, R5, UR10, P0 ;  /* 0x0000000a05007c0c */ /* 0x000fe20008706670 */
[----:B------:R-:W-:-:S03]  /*01a0*/  ULEA UR4, UR6, UR4, 0x18 ;  /* 0x0000000406047291 */ /* 0x000fc6000f8ec0ff */
[----:B------:R-:W-:Y:S02]  /*01b0*/  ISETP.NE.OR P0, PT, R6, RZ, P0 ;  /* 0x000000ff0600720c */ /* 0x000fe40000705670 */
[----:B------:R-:W-:Y:S02]  /*01c0*/  LEA R0, R0, UR5, 0x2 ;  /* 0x0000000500007c11 */ /* 0x000fe4000f8e10ff */
[----:B------:R-:W-:-:S03]  /*01d0*/  LEA R6, R6, UR4, 0x2 ;  /* 0x0000000406067c11 */ /* 0x000fc6000f8e10ff */
[----:B------:R0:W-:Y:S04]  /*01e0*/  @!P3 STS [R0], RZ ;  /* 0x000000ff0000b388 */ /* 0x0001e80000000800 */
[----:B--2---:R0:W-:Y:S01]  /*01f0*/  @!P2 STS [R6], R3 ;  /* 0x000000030600a388 */ /* 0x0041e20000000800 */
[----:B------:R-:W-:Y:S06]  /*0200*/  BAR.SYNC.DEFER_BLOCKING 0x0 ;  /* 0x0000000000007b1d */ /* 0x000fec0000010000 */
[----:B------:R-:W-:Y:S05]  /*0210*/  @P1 BRA `(.L_x_2) ;  /* 0x0000000000281947 */ /* 0x000fea0003800000 */
[----:B0-----:R-:W0:Y:S01]  /*0220*/  LDC.64 R2, c[0x0][0x388] ;  /* 0x0000e200ff027b82 */ /* 0x001e220000000a00 */
[----:B------:R-:W-:-:S04]  /*0230*/  IMAD R5, R5, UR11, R4 ;  /* 0x0000000b05057c24 */ /* 0x000fc8000f8e0204 */
[----:B0-----:R-:W-:Y:S02]  /*0240*/  IMAD.WIDE R2, R5, 0x4, R2 ;  /* 0x0000000405027825 */ /* 0x001fe400078e0202 */
[----:B------:R-:W0:Y:S04]  /*0250*/  LDS R5, [R6] ;  /* 0x0000000006057984 */ /* 0x000e280000000800 */
[----:B------:R-:W0:Y:S02]  /*0260*/  LDG.E R2, desc[UR8][R2.64] ;  /* 0x0000000802027981 */ /* 0x000e24000c1e1900 */
[----:B0-----:R-:W-:-:S07]  /*0270*/  FMUL R5, R2, R5 ;  /* 0x0000000502057220 */ /* 0x001fce0000400000 */
.L_x_3:
[----:B------:R-:W0:Y:S02]  /*0280*/  LDS R2, [R0] ;  /* 0x0000000000027984 */ /* 0x000e240000000800 */
[----:B0-----:R-:W-:-:S05]  /*0290*/  FADD R3, R5, R2 ;  /* 0x0000000205037221 */ /* 0x001fca0000000000 */
[----:B------:R-:W0:Y:S02]  /*02a0*/  ATOMS.CAST.SPIN P1, [R0], R2, R3 ;  /* 0x000000020000758d */ /* 0x000e240001820003 */
[----:B0-----:R-:W-:Y:S05]  /*02b0*/  @!P1 BRA `(.L_x_3) ;  /* 0xfffffffc00f09947 */ /* 0x001fea000383ffff */
.L_x_2:
[----:B------:R-:W-:Y:S05]  /*02c0*/  BSYNC.RECONVERGENT B0 ;  /* 0x0000000000007941 */ /* 0x000fea0003800200 */
.L_x_1:
[----:B------:R-:W-:Y:S06]  /*02d0*/  BAR.SYNC.DEFER_BLOCKING 0x0 ;  /* 0x0000000000007b1d */ /* 0x000fec0000010000 */
[----:B------:R-:W-:Y:S04]  /*02e0*/  BSSY.RECONVERGENT B0, `(.L_x_4) ;  /* 0x0000006000007945 */ /* 0x000fe80003800200 */
[----:B------:R-:W-:Y:S05]  /*02f0*/  @P0 BRA `(.L_x_5) ;  /* 0x0000000000100947 */ /* 0x000fea0003800000 */
[----:B------:R-:W1:Y:S01]  /*0300*/  LDS R5, [R0] ;  /* 0x0000000000057984 */ /* 0x000e620000000800 */
[----:B0-----:R-:W0:Y:S02]  /*0310*/  LDC.64 R2, c[0x0][0x398] ;  /* 0x0000e600ff027b82 */ /* 0x001e240000000a00 */
[----:B0-----:R-:W-:-:S05]  /*0320*/  IMAD.WIDE R2, R4, 0x4, R2 ;  /* 0x0000000404027825 */ /* 0x001fca00078e0202 */
[----:B-1----:R1:W-:Y:S02]  /*0330*/  REDG.E.ADD.F32.FTZ.RN.STRONG.GPU desc[UR8][R2.64], R5 ;  /* 0x00000005020079a6 */ /* 0x0023e4000c12f308 */
.L_x_5:
[----:B------:R-:W-:Y:S05]  /*0340*/  BSYNC.RECONVERGENT B0 ;  /* 0x0000000000007941 */ /* 0x000fea0003800200 */
.L_x_4:
[----:B------:R-:W-:Y:S06]  /*0350*/  BAR.SYNC.DEFER_BLOCKING 0x0 ;  /* 0x0000000000007b1d */ /* 0x000fec0000010000 */
[----:B------:R-:W-:Y:S05]  /*0360*/  EXIT ;  /* 0x000000000000794d */ /* 0x000fea0003800000 */
.L_x_6:
        /* <DEDUP_REMOVED lines=9> */
.L_x_43:


//--------------------- .text._Z6resultPfi        --------------------------
	.section	.text._Z6resultPfi,"ax",@progbits
	.align	128
        .global         _Z6resultPfi
        .type           _Z6resultPfi,@function
        .size           _Z6resultPfi,(.L_x_44 - _Z6resultPfi)
        .other          _Z6resultPfi,@"STO_CUDA_ENTRY STV_DEFAULT"
_Z6resultPfi:
.text._Z6resultPfi:
[----:B------:R-:W0:Y:S08]  /*0000*/  LDC R1, c[0x0][0x37c] ;  /* 0x0000df00ff017b82 */ /* 0x000e300000000800 */
[----:B------:R-:W1:Y:S01]  /*0010*/  LDC R0, c[0x0][0x388] ;  /* 0x0000e200ff007b82 */ /* 0x000e620000000800 */
[----:B------:R-:W2:Y:S01]  /*0020*/  LDCU UR4, c[0x0][0x2f8] ;  /* 0x00005f00ff0477ac */ /* 0x000ea20008000800 */
[----:B0-----:R-:W-:Y:S01]  /*0030*/  VIADD R1, R1, 0xfffffff0 ;  /* 0xfffffff001017836 */ /* 0x001fe20000000000 */
[----:B------:R-:W0:Y:S04]  /*0040*/  LDCU UR5, c[0x0][0x2fc] ;  /* 0x00005f80ff0577ac */ /* 0x000e280008000800 */
[----:B--2---:R-:W-:-:S02]  /*0050*/  IADD3 R19, P0, PT, R1, UR4, RZ ;  /* 0x0000000401137c10 */ /* 0x004fc4000ff1e0ff */
[----:B-1----:R-:W-:-:S13]  /*0060*/  ISETP.GE.AND P1, PT, R0, 0x1, PT ;  /* 0x000000010000780c */ /* 0x002fda0003f26270 */
[----:B0-----:R-:W-:Y:S05]  /*0070*/  @!P1 EXIT ;  /* 0x000000000000994d */ /* 0x001fea0003800000 */
[C---:B------:R-:W-:Y:S01]  /*0080*/  ISETP.GE.U32.AND P1, PT, R0.reuse, 0x10, PT ;  /* 0x000000100000780c */ /* 0x040fe20003f26070 */
[----:B------:R-:W0:Y:S01]  /*0090*/  LDCU.64 UR36, c[0x0][0x358] ;  /* 0x00006b00ff2477ac */ /* 0x000e220008000a00 */
[----:B------:R-:W-:Y:S02]  /*00a0*/  IMAD.X R18, RZ, RZ, UR5, P0 ;  /* 0x00000005ff127e24 */ /* 0x000fe400080e06ff */
[----:B------:R-:W-:Y:S01]  /*00b0*/  HFMA2 R2, -RZ, RZ, 0, 0 ;  /* 0x00000000ff027431 */ /* 0x000fe200000001ff */
[----:B------:R-:W-:-:S08]  /*00c0*/  LOP3.LUT R24, R0, 0xf, RZ, 0xc0, !PT ;  /* 0x0000000f00187812 */ /* 0x000fd000078ec0ff */
[----:B------:R-:W-:Y:S05]  /*00d0*/  @!P1 BRA `(.L_x_7) ;  /* 0x0000000c00789947 */ /* 0x000fea0003800000 */
[----:B------:R-:W1:Y:S01]  /*00e0*/  LDCU.64 UR4, c[0x0][0x380] ;  /* 0x00007000ff0477ac */ /* 0x000e620008000a00 */
[----:B------:R-:W-:Y:S01]  /*00f0*/  BSSY.RECONVERGENT B6, `(.L_x_7) ;  /* 0x00000dc000067945 */ /* 0x000fe20003800200 */
[----:B------:R-:W-:Y:S01]  /*0100*/  LOP3.LUT R2, R0, 0x7ffffff0, RZ, 0xc0, !PT ;  /* 0x7ffffff000027812 */ /* 0x000fe200078ec0ff */
[----:B------:R-:W-:Y:S01]  /*0110*/  IMAD.MOV.U32 R23, RZ, RZ, RZ ;  /* 0x000000ffff177224 */ /* 0x000fe200078e00ff */
[----:B-1----:R-:W-:-:S04]  /*0120*/  UIADD3 UR4, UP0, UPT, UR4, 0x20, URZ ;  /* 0x0000002004047890 */ /* 0x002fc8000ff1e0ff */
[----:B------:R-:W-:Y:S02]  /*0130*/  UIADD3.X UR5, UPT, UPT, URZ, UR5, URZ, UP0, !UPT ;  /* 0x00000005ff057290 */ /* 0x000fe400087fe4ff */
[----:B------:R-:W-:-:S04]  /*0140*/  IMAD.U32 R16, RZ, RZ, UR4 ;  /* 0x00000004ff107e24 */ /* 0x000fc8000f8e00ff */
[----:B------:R-:W-:-:S07]  /*0150*/  MOV R17, UR5 ;  /* 0x0000000500117c02 */ /* 0x000fce0008000f00 */
.L_x_24:
[----:B0-----:R-:W2:Y:S01]  /*0160*/  LDG.E R0, desc[UR36][R16.64+-0x20] ;  /* 0xffffe02410007981 */ /* 0x001ea2000c1e1900 */
[----:B------:R-:W-:Y:S01]  /*0170*/  MOV R22, 0x8 ;  /* 0x0000000800167802 */ /* 0x000fe20000000f00 */
[----:B------:R-:W0:Y:S01]  /*0180*/  LDCU.64 UR4, c[0x4][URZ] ;  /* 0x01000000ff0477ac */ /* 0x000e220008000a00 */
[----:B------:R-:W-:Y:S01]  /*0190*/  MOV R6, R19 ;  /* 0x0000001300067202 */ /* 0x000fe20000000f00 */
[----:B------:R1:W-:Y:S01]  /*01a0*/  STL [R1], R23 ;  /* 0x0000001701007387 */ /* 0x0003e20000100800 */
[----:B------:R1:W3:Y:S01]  /*01b0*/  LDC.64 R8, c[0x4][R22] ;  /* 0x0100000016087b82 */ /* 0x0002e20000000a00 */
[----:B------:R-:W-:Y:S02]  /*01c0*/  IMAD.MOV.U32 R7, RZ, RZ, R18 ;  /* 0x000000ffff077224 */ /* 0x000fe400078e0012 */
[----:B0-----:R-:W-:Y:S02]  /*01d0*/  IMAD.U32 R4, RZ, RZ, UR4 ;  /* 0x00000004ff047e24 */ /* 0x001fe4000f8e00ff */
[----:B------:R-:W-:Y:S01]  /*01e0*/  IMAD.U32 R5, RZ, RZ, UR5 ;  /* 0x00000005ff057e24 */ /* 0x000fe2000f8e00ff */
[----:B--2---:R-:W0:Y:S02]  /*01f0*/  F2F.F64.F32 R10, R0 ;  /* 0x00000000000a7310 */ /* 0x004e240000201800 */
[----:B0--3--:R1:W-:Y:S04]  /*0200*/  STL.64 [R1+0x8], R10 ;  /* 0x0000080a01007387 */ /* 0x0093e80000100a00 */
[----:B------:R-:W-:-:S07]  /*0210*/  LEPC R20, `(.L_x_8) ;  /* 0x000000001014794e */ /* 0x000fce0000000000 */
[----:B-1----:R-:W-:Y:S05]  /*0220*/  CALL.ABS.NOINC R8 ;  /* 0x0000000008007343 */ /* 0x002fea0003c00000 */
.L_x_8:
[----:B------:R-:W2:Y:S01]  /*0230*/  LDG.E R0, desc[UR36][R16.64+-0x1c] ;  /* 0xffffe42410007981 */ /* 0x000ea2000c1e1900 */
[----:B------:R-:W-:Y:S01]  /*0240*/  VIADD R12, R23, 0x1 ;  /* 0x00000001170c7836 */ /* 0x000fe20000000000 */
[----:B------:R0:W1:Y:S01]  /*0250*/  LDC.64 R8, c[0x4][R22] ;  /* 0x0100000016087b82 */ /* 0x0000620000000a00 */
[----:B------:R-:W3:Y:S01]  /*0260*/  LDCU.64 UR4, c[0x4][URZ] ;  /* 0x01000000ff0477ac */ /* 0x000ee20008000a00 */
[----:B------:R-:W-:Y:S01]  /*0270*/  IMAD.MOV.U32 R6, RZ, RZ, R19 ;  /* 0x000000ffff067224 */ /* 0x000fe200078e0013 */
[----:B------:R-:W-:Y:S01]  /*0280*/  MOV R7, R18 ;  /* 0x0000001200077202 */ /* 0x000fe20000000f00 */
[----:B------:R0:W-:Y:S01]  /*0290*/  STL [R1], R12 ;  /* 0x0000000c01007387 */ /* 0x0001e20000100800 */
[----:B---3--:R-:W-:Y:S01]  /*02a0*/  MOV R4, UR4 ;  /* 0x0000000400047c02 */ /* 0x008fe20008000f00 */
[----:B------:R-:W-:Y:S01]  /*02b0*/  IMAD.U32 R5, RZ, RZ, UR5 ;  /* 0x00000005ff057e24 */ /* 0x000fe2000f8e00ff */
[----:B--2---:R-:W2:Y:S02]  /*02c0*/  F2F.F64.F32 R10, R0 ;  /* 0x00000000000a7310 */ /* 0x004ea40000201800 */
[----:B-12---:R0:W-:Y:S04]  /*02d0*/  STL.64 [R1+0x8], R10 ;  /* 0x0000080a01007387 */ /* 0x0061e80000100a00 */
[----:B------:R-:W-:-:S07]  /*02e0*/  LEPC R20, `(.L_x_9) ;  /* 0x000000001014794e */ /* 0x000fce0000000000 */
[----:B0-----:R-:W-:Y:S05]  /*02f0*/  CALL.ABS.NOINC R8 ;  /* 0x0000000008007343 */ /* 0x001fea0003c00000 */
.L_x_9:
[----:B------:R-:W2:Y:S01]  /*0300*/  LDG.E R0, desc[UR36][R16.64+-0x18] ;  /* 0xffffe82410007981 */ /* 0x000ea2000c1e1900 */
[----:B------:R-:W-:Y:S01]  /*0310*/  VIADD R12, R23, 0x2 ;  /* 0x00000002170c7836 */ /* 0x000fe20000000000 */
[----:B------:R0:W1:Y:S01]  /*0320*/  LDC.64 R8, c[0x4][R22] ;  /* 0x0100000016087b82 */ /* 0x0000620000000a00 */
[----:B------:R-:W3:Y:S01]  /*0330*/  LDCU.64 UR4, c[0x4][URZ] ;  /* 0x01000000ff0477ac */ /* 0x000ee20008000a00 */
[----:B------:R-:W-:Y:S02]  /*0340*/  IMAD.MOV.U32 R6, RZ, RZ, R19 ;  /* 0x000000ffff067224 */ /* 0x000fe400078e0013 */
[----:B------:R0:W-:Y:S01]  /*0350*/  STL [R1], R12 ;  /* 0x0000000c01007387 */ /* 0x0001e20000100800 */
[----:B------:R-:W-:Y:S02]  /*0360*/  IMAD.MOV.U32 R7, RZ, RZ, R18 ;  /* 0x000000ffff077224 */ /* 0x000fe400078e0012 */
[----:B---3--:R-:W-:Y:S01]  /*0370*/  IMAD.U32 R4, RZ, RZ, UR4 ;  /* 0x00000004ff047e24 */ /* 0x008fe2000f8e00ff */
[----:B------:R-:W-:Y:S01]  /*0380*/  MOV R5, UR5 ;  /* 0x0000000500057c02 */ /* 0x000fe20008000f00 */
[----:B--2---:R-:W2:Y:S02]  /*0390*/  F2F.F64.F32 R10, R0 ;  /* 0x00000000000a7310 */ /* 0x004ea40000201800 */
[----:B-12---:R0:W-:Y:S04]  /*03a0*/  STL.64 [R1+0x8], R10 ;  /* 0x0000080a01007387 */ /* 0x0061e80000100a00 */
[----:B------:R-:W-:-:S07]  /*03b0*/  LEPC R20, `(.L_x_10) ;  /* 0x000000001014794e */ /* 0x000fce0000000000 */
[----:B0-----:R-:W-:Y:S05]  /*03c0*/  CALL.ABS.NOINC R8 ;  /* 0x0000000008007343 */ /* 0x001fea0003c00000 */
.L_x_10:
[----:B------:R-:W2:Y:S01]  /*03d0*/  LDG.E R0, desc[UR36][R16.64+-0x14] ;  /* 0xffffec2410007981 */ /* 0x000ea2000c1e1900 */
[----:B------:R-:W-:Y:S01]  /*03e0*/  IADD3 R12, PT, PT, R23, 0x3, RZ ;  /* 0x00000003170c7810 */ /* 0x000fe20007ffe0ff */
[----:B------:R0:W1:Y:S01]  /*03f0*/  LDC.64 R8, c[0x4][R22] ;  /* 0x0100000016087b82 */ /* 0x0000620000000a00 */
[----:B------:R-:W3:Y:S01]  /*0400*/  LDCU.64 UR4, c[0x4][URZ] ;  /* 0x01000000ff0477ac */ /* 0x000ee20008000a00 */
[----:B------:R-:W-:Y:S01]  /*0410*/  MOV R6, R19 ;  /* 0x0000001300067202 */ /* 0x000fe20000000f00 */
[----:B------:R-:W-:Y:S01]  /*0420*/  IMAD.MOV.U32 R7, RZ, RZ, R18 ;  /* 0x000000ffff077224 */ /* 0x000fe200078e0012 */
[----:B------:R0:W-:Y:S01]  /*0430*/  STL [R1], R12 ;  /* 0x0000000c01007387 */ /* 0x0001e20000100800 */
[----:B---3--:R-:W-:Y:S02]  /*0440*/  IMAD.U32 R4, RZ, RZ, UR4 ;  /* 0x00000004ff047e24 */ /* 0x008fe4000f8e00ff */
[----:B------:R-:W-:Y:S01]  /*0450*/  IMAD.U32 R5, RZ, RZ, UR5 ;  /* 0x00000005ff057e24 */ /* 0x000fe2000f8e00ff */
[----:B--2---:R-:W2:Y:S02]  /*0460*/  F2F.F64.F32 R10, R0 ;  /* 0x00000000000a7310 */ /* 0x004ea40000201800 */
[----:B-12---:R0:W-:Y:S04]  /*0470*/  STL.64 [R1+0x8], R10 ;  /* 0x0000080a01007387 */ /* 0x0061e80000100a00 */
[----:B------:R-:W-:-:S07]  /*0480*/  LEPC R20, `(.L_x_11) ;  /* 0x000000001014794e */ /* 0x000fce0000000000 */
[----:B0-----:R-:W-:Y:S05]  /*0490*/  CALL.ABS.NOINC R8 ;  /* 0x0000000008007343 */ /* 0x001fea0003c00000 */
.L_x_11:
        /* <DEDUP_REMOVED lines=13> */
.L_x_12:
        /* <DEDUP_REMOVED lines=13> */
.L_x_13:
        /* <DEDUP_REMOVED lines=13> */
.L_x_14:
        /* <DEDUP_REMOVED lines=13> */
.L_x_15:
        /* <DEDUP_REMOVED lines=13> */
.L_x_16:
        /* <DEDUP_REMOVED lines=13> */
.L_x_17:
        /* <DEDUP_REMOVED lines=13> */
.L_x_18:
        /* <DEDUP_REMOVED lines=13> */
.L_x_19:
        /* <DEDUP_REMOVED lines=13> */
.L_x_20:
        /* <DEDUP_REMOVED lines=13> */
.L_x_21:
        /* <DEDUP_REMOVED lines=13> */
.L_x_22:
        /* <DEDUP_REMOVED lines=13> */
.L_x_23:
[----:B------:R-:W-:Y:S01]  /*0e60*/  VIADD R23, R23, 0x10 ;  /* 0x0000001017177836 */ /* 0x000fe20000000000 */
[----:B------:R-:W-:-:S04]  /*0e70*/  IADD3 R16, P1, PT, R16, 0x40, RZ ;  /* 0x0000004010107810 */ /* 0x000fc80007f3e0ff */
[----:B------:R-:W-:Y:S02]  /*0e80*/  ISETP.NE.AND P0, PT, R23, R2, PT ;  /* 0x000000021700720c */ /* 0x000fe40003f05270 */
[----:B------:R-:W-:-:S11]  /*0e90*/  IADD3.X R17, PT, PT, RZ, R17, RZ, P1, !PT ;  /* 0x00000011ff117210 */ /* 0x000fd60000ffe4ff */
[----:B------:R-:W-:Y:S05]  /*0ea0*/  @P0 BRA `(.L_x_24) ;  /* 0xfffffff000ac0947 */ /* 0x000fea000383ffff */
[----:B------:R-:W-:Y:S05]  /*0eb0*/  BSYNC.RECONVERGENT B6 ;  /* 0x0000000000067941 */ /* 0x000fea0003800200 */
.L_x_7:
[----:B------:R-:W-:-:S13]  /*0ec0*/  ISETP.NE.AND P0, PT, R24, RZ, PT ;  /* 0x000000ff1800720c */ /* 0x000fda0003f05270 */
[----:B0-----:R-:W-:Y:S05]  /*0ed0*/  @!P0 EXIT ;  /* 0x000000000000894d */ /* 0x001fea0003800000 */
[----:B------:R-:W0:Y:S01]  /*0ee0*/  LDC R23, c[0x0][0x388] ;  /* 0x0000e200ff177b82 */ /* 0x000e220000000800 */
[----:B------:R-:W-:Y:S02]  /*0ef0*/  ISETP.GE.U32.AND P0, PT, R24, 0x8, PT ;  /* 0x000000081800780c */ /* 0x000fe40003f06070 */
[----:B0-----:R-:W-:-:S11]  /*0f00*/  LOP3.LUT R23, R23, 0x7, RZ, 0xc0, !PT ;  /* 0x0000000717177812 */ /* 0x001fd600078ec0ff */
[----:B------:R-:W-:Y:S05]  /*0f10*/  @!P0 BRA `(.L_x_25) ;  /* 0x0000000400ac8947 */ /* 0x000fea0003800000 */
[----:B------:R-:W0:Y:S01]  /*0f20*/  LDC.64 R16, c[0x0][0x380] ;  /* 0x0000e000ff107b82 */ /* 0x000e220000000a00 */
[----:B------:R-:W-:Y:S01]  /*0f30*/  MOV R22, 0x8 ;  /* 0x0000000800167802 */ /* 0x000fe20000000f00 */
[----:B------:R-:W1:Y:S01]  /*0f40*/  LDCU.64 UR4, c[0x4][URZ] ;  /* 0x01000000ff0477ac */ /* 0x000e620008000a00 */
[----:B0-----:R-:W-:-:S05]  /*0f50*/  IMAD.WIDE.U32 R16, R2, 0x4, R16 ;  /* 0x0000000402107825 */ /* 0x001fca00078e0010 */
[----:B------:R-:W2:Y:S01]  /*0f60*/  LDG.E R0, desc[UR36][R16.64] ;  /* 0x0000002410007981 */ /* 0x000ea2000c1e1900 */
[----:B------:R0:W3:Y:S01]  /*0f70*/  LDC.64 R10, c[0x4][R22] ;  /* 0x01000000160a7b82 */ /* 0x0000e20000000a00 */
[----:B-1----:R-:W-:Y:S01]  /*0f80*/  IMAD.U32 R4, RZ, RZ, UR4 ;  /* 0x00000004ff047e24 */ /* 0x002fe2000f8e00ff */
[----:B------:R-:W-:Y:S01]  /*0f90*/  MOV R6, R19 ;  /* 0x0000001300067202 */ /* 0x000fe20000000f00 */
[----:B------:R0:W-:Y:S01]  /*0fa0*/  STL [R1], R2 ;  /* 0x0000000201007387 */ /* 0x0001e20000100800 */
[----:B------:R-:W-:Y:S02]  /*0fb0*/  IMAD.U32 R5, RZ, RZ, UR5 ;  /* 0x00000005ff057e24 */ /* 0x000fe4000f8e00ff */
[----:B------:R-:W-:Y:S01]  /*0fc0*/  IMAD.MOV.U32 R7, RZ, RZ, R18 ;  /* 0x000000ffff077224 */ /* 0x000fe200078e0012 */
[----:B--2---:R-:W1:Y:S02]  /*0fd0*/  F2F.F64.F32 R8, R0 ;  /* 0x0000000000087310 */ /* 0x004e640000201800 */
[----:B-1-3--:R0:W-:Y:S04]  /*0fe0*/  STL.64 [R1+0x8], R8 ;  /* 0x0000080801007387 */ /* 0x00a1e80000100a00 */
[----:B------:R-:W-:-:S07]  /*0ff0*/  LEPC R20, `(.L_x_26) ;  /* 0x000000001014794e */ /* 0x000fce0000000000 */
[----:B0-----:R-:W-:Y:S05]  /*1000*/  CALL.ABS.NOINC R10 ;  /* 0x000000000a007343 */ /* 0x001fea0003c00000 */
.L_x_26:
        /* <DEDUP_REMOVED lines=13> */
.L_x_27:
        /* <DEDUP_REMOVED lines=13> */
.L_x_28:
        /* <DEDUP_REMOVED lines=13> */
.L_x_29:
        /* <DEDUP_REMOVED lines=13> */
.L_x_30:
        /* <DEDUP_REMOVED lines=13> */
.L_x_31:
        /* <DEDUP_REMOVED lines=13> */
.L_x_32:
        /* <DEDUP_REMOVED lines=13> */
.L_x_33:
[----:B------:R-:W-:-:S07]  /*15c0*/  VIADD R2, R2, 0x8 ;  /* 0x0000000802027836 */ /* 0x000fce0000000000 */
.L_x_25:
[----:B------:R-:W-:-:S13]  /*15d0*/  ISETP.NE.AND P0, PT, R23, RZ, PT ;  /* 0x000000ff1700720c */ /* 0x000fda0003f05270 */
[----:B------:R-:W-:Y:S05]  /*15e0*/  @!P0 EXIT ;  /* 0x000000000000894d */ /* 0x000fea0003800000 */
        /* <DEDUP_REMOVED lines=11> */
[----:B------:R-:W-:Y:S01]  /*16a0*/  MOV R5, UR5 ;  /* 0x0000000500057c02 */ /* 0x000fe20008000f00 */
[----:B------:R0:W-:Y:S01]  /*16b0*/  STL [R1], R2 ;  /* 0x0000000201007387 */ /* 0x0001e20000100800 */
[----:B------:R-:W-:Y:S02]  /*16c0*/  IMAD.MOV.U32 R6, RZ, RZ, R19 ;  /* 0x000000ffff067224 */ /* 0x000fe400078e0013 */
[----:B------:R-:W-:Y:S01]  /*16d0*/  IMAD.MOV.U32 R7, RZ, RZ, R18 ;  /* 0x000000ffff077224 */ /* 0x000fe200078e0012 */
[----:B--2---:R-:W1:Y:S02]  /*16e0*/  F2F.F64.F32 R8, R0 ;  /* 0x0000000000087310 */ /* 0x004e640000201800 */
[----:B-1-3--:R0:W-:Y:S04]  /*16f0*/  STL.64 [R1+0x8], R8 ;  /* 0x0000080801007387 */ /* 0x00a1e80000100a00 */
[----:B------:R-:W-:-:S07]  /*1700*/  LEPC R20, `(.L_x_35) ;  /* 0x000000001014794e */ /* 0x000fce0000000000 */
[----:B0-----:R-:W-:Y:S05]  /*1710*/  CALL.ABS.NOINC R10 ;  /* 0x000000000a007343 */ /* 0x001fea0003c00000 */
.L_x_35:
        /* <DEDUP_REMOVED lines=13> */
.L_x_36:
[----:B------:R-:W2:Y:S01]  /*17f0*/  LDG.E R0, desc[UR36][R16.64+0x8] ;  /* 0x0000082410007981 */ /* 0x000ea2000c1e1900 */
[----:B------:R-:W-:Y:S01]  /*1800*/  VIADD R10, R2, 0x2 ;  /* 0x00000002020a7836 */ /* 0x000fe20000000000 */
[----:B------:R0:W1:Y:S01]  /*1810*/  LDC.64 R12, c[0x4][R22] ;  /* 0x01000000160c7b82 */ /* 0x0000620000000a00 */
[----:B------:R-:W3:Y:S01]  /*1820*/  LDCU.64 UR4, c[0x4][URZ] ;  /* 0x01000000ff0477ac */ /* 0x000ee20008000a00 */
[----:B------:R-:W-:Y:S01]  /*1830*/  MOV R6, R19 ;  /* 0x0000001300067202 */ /* 0x000fe20000000f00 */
[----:B------:R-:W-:Y:S01]  /*1840*/  IMAD.MOV.U32 R7, RZ, RZ, R18 ;  /* 0x000000ffff077224 */ /* 0x000fe200078e0012 */
[----:B------:R0:W-:Y:S01]  /*1850*/  STL [R1], R10 ;  /* 0x0000000a01007387 */ /* 0x0001e20000100800 */
[----:B---3--:R-:W-:Y:S01]  /*1860*/  MOV R4, UR4 ;  /* 0x0000000400047c02 */ /* 0x008fe20008000f00 */
[----:B------:R-:W-:Y:S01]  /*1870*/  IMAD.U32 R5, RZ, RZ, UR5 ;  /* 0x00000005ff057e24 */ /* 0x000fe2000f8e00ff */
[----:B--2---:R-:W2:Y:S02]  /*1880*/  F2F.F64.F32 R8, R0 ;  /* 0x0000000000087310 */ /* 0x004ea40000201800 */
[----:B-12---:R0:W-:Y:S04]  /*1890*/  STL.64 [R1+0x8], R8 ;  /* 0x0000080801007387 */ /* 0x0061e80000100a00 */
[----:B------:R-:W-:-:S07]  /*18a0*/  LEPC R20, `(.L_x_37) ;  /* 0x000000001014794e */ /* 0x000fce0000000000 */
[----:B0-----:R-:W-:Y:S05]  /*18b0*/  CALL.ABS.NOINC R12 ;  /* 0x000000000c007343 */ /* 0x001fea0003c00000 */
.L_x_37:
[----:B------:R-:W2:Y:S01]  /*18c0*/  LDG.E R16, desc[UR36][R16.64+0xc] ;  /* 0x00000c2410107981 */ /* 0x000ea2000c1e1900 */
[----:B------:R-:W-:Y:S01]  /*18d0*/  IADD3 R0, PT, PT, R2, 0x3, RZ ;  /* 0x0000000302007810 */ /* 0x000fe20007ffe0ff */
[----:B------:R0:W1:Y:S01]  /*18e0*/  LDC.64 R10, c[0x4][R22] ;  /* 0x01000000160a7b82 */ /* 0x0000620000000a00 */
[----:B------:R-:W3:Y:S01]  /*18f0*/  LDCU.64 UR4, c[0x4][URZ] ;  /* 0x01000000ff0477ac */ /* 0x000ee20008000a00 */
[----:B------:R-:W-:Y:S01]  /*1900*/  IMAD.MOV.U32 R6, RZ, RZ, R19 ;  /* 0x000000ffff067224 */ /* 0x000fe200078e0013 */
[----:B------:R-:W-:Y:S01]  /*1910*/  MOV R7, R18 ;  /* 0x0000001200077202 */ /* 0x000fe20000000f00 */
[----:B------:R0:W-:Y:S01]  /*1920*/  STL [R1], R0 ;  /* 0x0000000001007387 */ /* 0x0001e20000100800 */
[----:B---3--:R-:W-:Y:S01]  /*1930*/  IMAD.U32 R4, RZ, RZ, UR4 ;  /* 0x00000004ff047e24 */ /* 0x008fe2000f8e00ff */
[----:B------:R-:W-:Y:S01]  /*1940*/  MOV R5, UR5 ;  /* 0x0000000500057c02 */ /* 0x000fe20008000f00 */
[----:B--2---:R-:W2:Y:S02]  /*1950*/  F2F.F64.F32 R8, R16 ;  /* 0x0000001000087310 */ /* 0x004ea40000201800 */
[----:B-12---:R0:W-:Y:S04]  /*1960*/  STL.64 [R1+0x8], R8 ;  /* 0x0000080801007387 */ /* 0x0061e80000100a00 */
[----:B------:R-:W-:-:S07]  /*1970*/  LEPC R20, `(.L_x_38) ;  /* 0x000000001014794e */ /* 0x000fce0000000000 */
[----:B0-----:R-:W-:Y:S05]  /*1980*/  CALL.ABS.NOINC R10 ;  /* 0x000000000a007343 */ /* 0x001fea0003c00000 */
.L_x_38:
[----:B------:R-:W-:-:S07]  /*1990*/  VIADD R2, R2, 0x4 ;  /* 0x0000000402027836 */ /* 0x000fce0000000000 */
.L_x_34:
[----:B------:R-:W-:-:S13]  /*19a0*/  ISETP.NE.AND P0, PT, R23, RZ, PT ;  /* 0x000000ff1700720c */ /* 0x000fda0003f05270 */
[----:B------:R-:W-:Y:S05]  /*19b0*/  @!P0 EXIT ;  /* 0x000000000000894d */ /* 0x000fea0003800000 */
[----:B------:R-:W0:Y:S01]  /*19c0*/  LDC.64 R4, c[0x0][0x380] ;  /* 0x0000e000ff047b82 */ /* 0x000e220000000a00 */
[----:B------:R-:W-:Y:S01]  /*19d0*/  IADD3 R16, PT, PT, -R23, RZ, RZ ;  /* 0x000000ff17107210 */ /* 0x000fe20007ffe1ff */
[----:B0-----:R-:W-:-:S04]  /*19e0*/  IMAD.WIDE.U32 R4, R2, 0x4, R4 ;  /* 0x0000000402047825 */ /* 0x001fc800078e0004 */
[----:B------:R-:W-:Y:S01]  /*19f0*/  IMAD.MOV.U32 R22, RZ, RZ, R4 ;  /* 0x000000ffff167224 */ /* 0x000fe200078e0004 */
[----:B------:R-:W-:-:S07]  /*1a00*/  MOV R17, R5 ;  /* 0x0000000500117202 */ /* 0x000fce0000000f00 */
.L_x_40:
[----:B------:R-:W-:Y:S01]  /*1a10*/  IMAD.MOV.U32 R23, RZ, RZ, R17 ;  /* 0x000000ffff177224 */ /* 0x000fe200078e0011 */
[----:B------:R-:W-:Y:S01]  /*1a20*/  MOV R8, 0x8 ;  /* 0x0000000800087802 */ /* 0x000fe20000000f00 */
[----:B------:R-:W0:Y:S03]  /*1a30*/  LDCU.64 UR4, c[0x4][URZ] ;  /* 0x01000000ff0477ac */ /* 0x000e260008000a00 */
[----:B------:R1:W2:Y:S01]  /*1a40*/  LDG.E R0, desc[UR36][R22.64] ;  /* 0x0000002416007981 */ /* 0x0002a2000c1e1900 */
[----:B------:R-:W-:Y:S01]  /*1a50*/  IADD3 R16, PT, PT, R16, 0x1, RZ ;  /* 0x0000000110107810 */ /* 0x000fe20007ffe0ff */
[----:B------:R-:W3:Y:S01]  /*1a60*/  LDC.64 R8, c[0x4][R8] ;  /* 0x0100000008087b82 */ /* 0x000ee20000000a00 */
[----:B------:R-:W-:Y:S01]  /*1a70*/  IMAD.MOV.U32 R6, RZ, RZ, R19 ;  /* 0x000000ffff067224 */ /* 0x000fe200078e0013 */
[----:B------:R4:W-:Y:S01]  /*1a80*/  STL [R1], R2 ;  /* 0x0000000201007387 */ /* 0x0009e20000100800 */
[----:B------:R-:W-:-:S02]  /*1a90*/  ISETP.NE.AND P0, PT, R16, RZ, PT ;  /* 0x000000ff1000720c */ /* 0x000fc40003f05270 */
[----:B------:R-:W-:Y:S02]  /*1aa0*/  MOV R7, R18 ;  /* 0x0000001200077202 */ /* 0x000fe40000000f00 */
[----:B-1----:R-:W-:Y:S01]  /*1ab0*/  P2R R23, PR, RZ, 0x1 ;  /* 0x00000001ff177803 */ /* 0x002fe20000000000 */
[----:B0-----:R-:W-:Y:S01]  /*1ac0*/  IMAD.U32 R4, RZ, RZ, UR4 ;  /* 0x00000004ff047e24 */ /* 0x001fe2000f8e00ff */
[----:B------:R-:W-:Y:S01]  /*1ad0*/  MOV R5, UR5 ;  /* 0x0000000500057c02 */ /* 0x000fe20008000f00 */
[----:B--2---:R-:W0:Y:S02]  /*1ae0*/  F2F.F64.F32 R10, R0 ;  /* 0x00000000000a7310 */ /* 0x004e240000201800 */
[----:B0--3--:R4:W-:Y:S04]  /*1af0*/  STL.64 [R1+0x8], R10 ;  /* 0x0000080a01007387 */ /* 0x0099e80000100a00 */
[----:B------:R-:W-:-:S07]  /*1b00*/  LEPC R20, `(.L_x_39) ;  /* 0x000000001014794e */ /* 0x000fce0000000000 */
[----:B----4-:R-:W-:Y:S05]  /*1b10*/  CALL.ABS.NOINC R8 ;  /* 0x0000000008007343 */ /* 0x010fea0003c00000 */
.L_x_39:
[----:B------:R-:W-:Y:S01]  /*1b20*/  ISETP.NE.AND P6, PT, R23, RZ, PT ;  /* 0x000000ff1700720c */ /* 0x000fe20003fc5270 */
[----:B------:R-:W-:Y:S01]  /*1b30*/  VIADD R2, R2, 0x1 ;  /* 0x0000000102027836 */ /* 0x000fe20000000000 */
[----:B------:R-:W-:-:S04]  /*1b40*/  IADD3 R22, P0, PT, R22, 0x4, RZ ;  /* 0x0000000416167810 */ /* 0x000fc80007f1e0ff */
[----:B------:R-:W-:-:S07]  /*1b50*/  IADD3.X R17, PT, PT, RZ, R17, RZ, P0, !PT ;  /* 0x00000011ff117210 */ /* 0x000fce00007fe4ff */
[----:B------:R-:W-:Y:S05]  /*1b60*/  @P6 BRA `(.L_x_40) ;  /* 0xfffffffc00a86947 */ /* 0x000fea000383ffff */
[----:B------:R-:W-:Y:S05]  /*1b70*/  EXIT ;  /* 0x000000000000794d */ /* 0x000fea0003800000 */
.L_x_41:
        /* <DEDUP_REMOVED lines=16> */
.L_x_44:


//--------------------- .nv.global.init           --------------------------
	.section	.nv.global.init,"aw",@progbits
.nv.global.init:
	.type		$str,@object
	.size		$str,(.L_0 - $str)
$str:
        /*0000*/ 	.byte	0x69, 0x3d, 0x25, 0x69, 0x2c, 0x20, 0x25, 0x66, 0x0a, 0x00
.L_0:


//--------------------- .nv.shared.reserved.0     --------------------------
	.section	.nv.shared.reserved.0,"aw",@nobits
	.weak		__nv_reservedSMEM_offset_0_alias
	.size		__nv_reservedSMEM_offset_0_alias, 0, 64
	.other		__nv_reservedSMEM_offset_0_alias,@"STO_CUDA_RESERVED_SHARED STV_DEFAULT"
__nv_reservedSMEM_offset_0_alias:
	.zero		0
	.zero		64


//--------------------- .nv.shared._Z7computeiiPfS_S_ --------------------------
	.section	.nv.shared._Z7computeiiPfS_S_,"aw",@nobits
	.sectionflags	@""
	.align	4
.nv.shared._Z7computeiiPfS_S_:
	.zero		1280


//--------------------- .nv.constant0._Z10setmemoryfPffi --------------------------
	.section	.nv.constant0._Z10setmemoryfPffi,"a",@progbits
	.sectionflags	@""
	.align	4
.nv.constant0._Z10setmemoryfPffi:
	.zero		912


//--------------------- .nv.constant0._Z7computeiiPfS_S_ --------------------------
	.section	.nv.constant0._Z7computeiiPfS_S_,"a",@progbits
	.sectionflags	@""
	.align	4
.nv.constant0._Z7computeiiPfS_S_:
	.zero		928


//--------------------- .nv.constant0._Z6resultPfi --------------------------
	.section	.nv.constant0._Z6resultPfi,"a",@progbits
	.sectionflags	@""
	.align	4
.nv.constant0._Z6resultPfi:
	.zero		908


//--------------------- SYMBOLS --------------------------

	.type		.nv.reservedSmem.offset0,@object
	.size		.nv.reservedSmem.offset0,0x4
	.type		.nv.reservedSmem.cap,@object
	.size		.nv.reservedSmem.cap,0x4
	.type		vprintf,@function
